//
// Generated by NVIDIA NVVM Compiler
//
// Compiler Build ID: CL-36424714
// Cuda compilation tools, release 13.0, V13.0.88
// Based on NVVM 20.0.0
//

.version 9.0
.target sm_100
.address_size 64

	// .globl	_Z9initDeltaPKfPf

.visible .entry _Z9initDeltaPKfPf(
	.param .u64 .ptr .align 1 _Z9initDeltaPKfPf_param_0,
	.param .u64 .ptr .align 1 _Z9initDeltaPKfPf_param_1
)
{
	.reg .b32 	%r<2>;
	.reg .b32 	%f<4>;
	.reg .b64 	%rd<8>;

	ld.param.u64 	%rd1, [_Z9initDeltaPKfPf_param_0];
	ld.param.u64 	%rd2, [_Z9initDeltaPKfPf_param_1];
	cvta.to.global.u64 	%rd3, %rd2;
	cvta.to.global.u64 	%rd4, %rd1;
	mov.u32 	%r1, %tid.x;
	mul.wide.u32 	%rd5, %r1, 4;
	add.s64 	%rd6, %rd4, %rd5;
	ld.global.f32 	%f1, [%rd6];
	mov.f32 	%f2, 0f41100000;
	div.rn.f32 	%f3, %f2, %f1;
	add.s64 	%rd7, %rd3, %rd5;
	st.global.f32 	[%rd7], %f3;
	ret;

}


// ===== COMPILED SASS (sm_100) =====

	.target	sm_100

	.elftype	@"ET_EXEC"


//--------------------- .note.nv.tkinfo           --------------------------
	.section	.note.nv.tkinfo,"",@"SHT_NOTE"
	.sectionflags	@"SHF_NOTE_NV_TKINFO"
	.tkinfo
        /*0018*/ 	.word	0x00000002
        /*0030*/ 	.string	""
        /*0030*/ 	.string	"ptxas"
        /*0030*/ 	.string	"Cuda compilation tools, release 13.0, V13.0.88"
        /*0030*/ 	.string	"Build cuda_13.0.r13.0/compiler.36424714_0"
        /*0030*/ 	.string	"-arch sm_100 -m 64 "



//--------------------- .note.nv.cuinfo           --------------------------
	.section	.note.nv.cuinfo,"",@"SHT_NOTE"
	.sectionflags	@"SHF_NOTE_NV_CUINFO"
        /*0018*/ 	.short	0x0002
        /*001a*/ 	.short	0x0064
        /*001c*/ 	.short	0x0082
	.zero		2


//--------------------- .nv.info                  --------------------------
	.section	.nv.info,"",@"SHT_CUDA_INFO"
	.align	4


	//----- nvinfo : EIATTR_REGCOUNT
	.align		4
        /*0000*/ 	.byte	0x04, 0x2f
        /*0002*/ 	.short	(.L_1 - .L_0)
	.align		4
.L_0:
        /*0004*/ 	.word	index@(_Z9initDeltaPKfPf)
        /*0008*/ 	.word	0x0000000d


	//----- nvinfo : EIATTR_FRAME_SIZE
	.align		4
.L_1:
        /*000c*/ 	.byte	0x04, 0x11
        /*000e*/ 	.short	(.L_3 - .L_2)
	.align		4
.L_2:
        /*0010*/ 	.word	index@($__internal_0_$__cuda_sm3x_div_rn_noftz_f32_slowpath)
        /*0014*/ 	.word	0x00000000


	//----- nvinfo : EIATTR_FRAME_SIZE
	.align		4
.L_3:
        /*0018*/ 	.byte	0x04, 0x11
        /*001a*/ 	.short	(.L_5 - .L_4)
	.align		4
.L_4:
        /*001c*/ 	.word	index@(_Z9initDeltaPKfPf)
        /*0020*/ 	.word	0x00000000


	//----- nvinfo : EIATTR_MIN_STACK_SIZE
	.align		4
.L_5:
        /*0024*/ 	.byte	0x04, 0x12
        /*0026*/ 	.short	(.L_7 - .L_6)
	.align		4
.L_6:
        /*0028*/ 	.word	index@(_Z9initDeltaPKfPf)
        /*002c*/ 	.word	0x00000000
.L_7:


//--------------------- .nv.compat                --------------------------
	.section	.nv.compat,"",@"SHT_CUDA_COMPAT_INFO"
	.align	4
        /*0000*/ 	.byte	0x02, 0x09, 0x00, 0x00, 0x02, 0x02, 0x01, 0x00, 0x02, 0x05, 0x05, 0x00, 0x03, 0x07, 0x01, 0x01
        /*0010*/ 	.byte	0x02, 0x03, 0x00, 0x00, 0x02, 0x06, 0x01, 0x00, 0x04, 0x0b, 0x08, 0x00, 0x01, 0x00, 0x00, 0x00
        /*0020*/ 	.byte	0x00, 0x00, 0x00, 0x00


//--------------------- .nv.info._Z9initDeltaPKfPf --------------------------
	.section	.nv.info._Z9initDeltaPKfPf,"",@"SHT_CUDA_INFO"
	.sectionflags	@""
	.align	4


	//----- nvinfo : EIATTR_CUDA_API_VERSION
	.align		4
        /*0000*/ 	.byte	0x04, 0x37
        /*0002*/ 	.short	(.L_9 - .L_8)
.L_8:
        /*0004*/ 	.word	0x00000082


	//----- nvinfo : EIATTR_KPARAM_INFO
	.align		4
.L_9:
        /*0008*/ 	.byte	0x04, 0x17
        /*000a*/ 	.short	(.L_11 - .L_10)
.L_10:
        /*000c*/ 	.word	0x00000000
        /*0010*/ 	.short	0x0001
        /*0012*/ 	.short	0x0008
        /*0014*/ 	.byte	0x00, 0xf5, 0x21, 0x00


	//----- nvinfo : EIATTR_KPARAM_INFO
	.align		4
.L_11:
        /*0018*/ 	.byte	0x04, 0x17
        /*001a*/ 	.short	(.L_13 - .L_12)
.L_12:
        /*001c*/ 	.word	0x00000000
        /*0020*/ 	.short	0x0000
        /*0022*/ 	.short	0x0000
        /*0024*/ 	.byte	0x00, 0xf5, 0x21, 0x00


	//----- nvinfo : EIATTR_SPARSE_MMA_MASK
	.align		4
.L_13:
        /*0028*/ 	.byte	0x03, 0x50
        /*002a*/ 	.short	0x0000


	//----- nvinfo : EIATTR_MAXREG_COUNT
	.align		4
        /*002c*/ 	.byte	0x03, 0x1b
        /*002e*/ 	.short	0x00ff


	//----- nvinfo : EIATTR_MERCURY_ISA_VERSION
	.align		4
        /*0030*/ 	.byte	0x03, 0x5f
        /*0032*/ 	.short	0x0101


	//----- nvinfo : EIATTR_VRC_CTA_INIT_COUNT
	.align		4
        /*0034*/ 	.byte	0x02, 0x4a
	.zero		1
	.zero		1


	//----- nvinfo : EIATTR_EXIT_INSTR_OFFSETS
	.align		4
        /*0038*/ 	.byte	0x04, 0x1c
        /*003a*/ 	.short	(.L_15 - .L_14)


	//   ....[0]....
.L_14:
        /*003c*/ 	.word	0x00000180


	//----- nvinfo : EIATTR_CRS_STACK_SIZE
	.align		4
.L_15:
        /*0040*/ 	.byte	0x04, 0x1e
        /*0042*/ 	.short	(.L_17 - .L_16)
.L_16:
        /*0044*/ 	.word	0x00000000


	//----- nvinfo : EIATTR_CBANK_PARAM_SIZE
	.align		4
.L_17:
        /*0048*/ 	.byte	0x03, 0x19
        /*004a*/ 	.short	0x0010


	//----- nvinfo : EIATTR_PARAM_CBANK
	.align		4
        /*004c*/ 	.byte	0x04, 0x0a
        /*004e*/ 	.short	(.L_19 - .L_18)
	.align		4
.L_18:
        /*0050*/ 	.word	index@(.nv.constant0._Z9initDeltaPKfPf)
        /*0054*/ 	.short	0x0380
        /*0056*/ 	.short	0x0010


	//----- nvinfo : EIATTR_SW_WAR
	.align		4
.L_19:
        /*0058*/ 	.byte	0x04, 0x36
        /*005a*/ 	.short	(.L_21 - .L_20)
.L_20:
        /*005c*/ 	.word	0x00000008
.L_21:


//--------------------- .nv.callgraph             --------------------------
	.section	.nv.callgraph,"",@"SHT_CUDA_CALLGRAPH"
	.align	4
	.sectionentsize	8
	.align		4
        /*0000*/ 	.word	0x00000000
	.align		4
        /*0004*/ 	.word	0xffffffff
	.align		4
        /*0008*/ 	.word	0x00000000
	.align		4
        /*000c*/ 	.word	0xfffffffe
	.align		4
        /*0010*/ 	.word	0x00000000
	.align		4
        /*0014*/ 	.word	0xfffffffd
	.align		4
        /*0018*/ 	.word	0x00000000
	.align		4
        /*001c*/ 	.word	0xfffffffc


//--------------------- .text._Z9initDeltaPKfPf   --------------------------
	.section	.text._Z9initDeltaPKfPf,"ax",@progbits
	.align	128
        .global         _Z9initDeltaPKfPf
        .type           _Z9initDeltaPKfPf,@function
        .size           _Z9initDeltaPKfPf,(.L_x_15 - _Z9initDeltaPKfPf)
        .other          _Z9initDeltaPKfPf,@"STO_CUDA_ENTRY STV_DEFAULT"
_Z9initDeltaPKfPf:
.text._Z9initDeltaPKfPf:
[----:B------:R-:W-:Y:S01]  /*0000*/  LDC R1, c[0x0][0x37c] ;  /* 0x0000df00ff017b82 */ /* 0x000fe20000000800 */
[----:B------:R-:W0:Y:S07]  /*0010*/  S2R R2, SR_TID.X ;  /* 0x0000000000027919 */ /* 0x000e2e0000002100 */
[----:B------:R-:W0:Y:S01]  /*0020*/  LDC.64 R4, c[0x0][0x380] ;  /* 0x0000e000ff047b82 */ /* 0x000e220000000a00 */
[----:B------:R-:W1:Y:S01]  /*0030*/  LDCU.64 UR6, c[0x0][0x358] ;  /* 0x00006b00ff0677ac */ /* 0x000e620008000a00 */
[----:B0-----:R-:W-:-:S06]  /*0040*/  IMAD.WIDE.U32 R4, R2, 0x4, R4 ;  /* 0x0000000402047825 */ /* 0x001fcc00078e0004 */
[----:B-1----:R-:W2:Y:S01]  /*0050*/  LDG.E R5, desc[UR6][R4.64] ;  /* 0x0000000604057981 */ /* 0x002ea2000c1e1900 */
[----:B------:R-:W-:Y:S01]  /*0060*/  UMOV UR4, 0x41100000 ;  /* 0x4110000000047882 */ /* 0x000fe20000000000 */
[----:B------:R-:W-:Y:S01]  /*0070*/  BSSY.RECONVERGENT B1, `(.L_x_0) ;  /* 0x000000d000017945 */ /* 0x000fe20003800200 */
[----:B------:R-:W-:Y:S01]  /*0080*/  IMAD.U32 R8, RZ, RZ, UR4 ;  /* 0x00000004ff087e24 */ /* 0x000fe2000f8e00ff */
[----:B--2---:R-:W0:Y:S08]  /*0090*/  MUFU.RCP R0, R5 ;  /* 0x0000000500007308 */ /* 0x004e300000001000 */
[----:B------:R-:W1:Y:S01]  /*00a0*/  FCHK P0, R8, R5 ;  /* 0x0000000508007302 */ /* 0x000e620000000000 */
[----:B0-----:R-:W-:-:S04]  /*00b0*/  FFMA R3, -R5, R0, 1 ;  /* 0x3f80000005037423 */ /* 0x001fc80000000100 */
[----:B------:R-:W-:-:S04]  /*00c0*/  FFMA R0, R0, R3, R0 ;  /* 0x0000000300007223 */ /* 0x000fc80000000000 */
[----:B------:R-:W-:-:S04]  /*00d0*/  FFMA R3, R0, 9, RZ ;  /* 0x4110000000037823 */ /* 0x000fc800000000ff */
[----:B------:R-:W-:-:S04]  /*00e0*/  FFMA R6, -R5, R3, 9 ;  /* 0x4110000005067423 */ /* 0x000fc80000000103 */
[----:B------:R-:W-:Y:S01]  /*00f0*/  FFMA R7, R0, R6, R3 ;  /* 0x0000000600077223 */ /* 0x000fe20000000003 */
[----:B-1----:R-:W-:Y:S06]  /*0100*/  @!P0 BRA `(.L_x_1) ;  /* 0x00000000000c8947 */ /* 0x002fec0003800000 */
[----:B------:R-:W-:-:S07]  /*0110*/  MOV R4, 0x130 ;  /* 0x0000013000047802 */ /* 0x000fce0000000f00 */
[----:B------:R-:W-:Y:S05]  /*0120*/  CALL.REL.NOINC `($__internal_0_$__cuda_sm3x_div_rn_noftz_f32_slowpath) ;  /* 0x0000000000187944 */ /* 0x000fea0003c00000 */
[----:B------:R-:W-:-:S07]  /*0130*/  IMAD.MOV.U32 R7, RZ, RZ, R6 ;  /* 0x000000ffff077224 */ /* 0x000fce00078e0006 */
.L_x_1:
[----:B------:R-:W-:Y:S05]  /*0140*/  BSYNC.RECONVERGENT B1 ;  /* 0x0000000000017941 */ /* 0x000fea0003800200 */
.L_x_0:
[----:B------:R-:W0:Y:S02]  /*0150*/  LDC.64 R4, c[0x0][0x388] ;  /* 0x0000e200ff047b82 */ /* 0x000e240000000a00 */
[----:B0-----:R-:W-:-:S05]  /*0160*/  IMAD.WIDE.U32 R2, R2, 0x4, R4 ;  /* 0x0000000402027825 */ /* 0x001fca00078e0004 */
[----:B------:R-:W-:Y:S01]  /*0170*/  STG.E desc[UR6][R2.64], R7 ;  /* 0x0000000702007986 */ /* 0x000fe2000c101906 */
[----:B------:R-:W-:Y:S05]  /*0180*/  EXIT ;  /* 0x000000000000794d */ /* 0x000fea0003800000 */
        .weak           $__internal_0_$__cuda_sm3x_div_rn_noftz_f32_slowpath
        .type           $__internal_0_$__cuda_sm3x_div_rn_noftz_f32_slowpath,@function
        .size           $__internal_0_$__cuda_sm3x_div_rn_noftz_f32_slowpath,(.L_x_15 - $__internal_0_$__cuda_sm3x_div_rn_noftz_f32_slowpath)
$__internal_0_$__cuda_sm3x_div_rn_noftz_f32_slowpath:
[--C-:B------:R-:W-:Y:S01]  /*0190*/  SHF.R.U32.HI R0, RZ, 0x17, R5.reuse ;  /* 0x00000017ff007819 */ /* 0x100fe20000011605 */
[----:B------:R-:W-:Y:S04]  /*01a0*/  BSSY.RECONVERGENT B0, `(.L_x_2) ;  /* 0x000005d000007945 */ /* 0x000fe80003800200 */
[----:B------:R-:W-:Y:S01]  /*01b0*/  BSSY.RELIABLE B2, `(.L_x_3) ;  /* 0x000001b000027945 */ /* 0x000fe20003800100 */
[----:B------:R-:W-:Y:S01]  /*01c0*/  IMAD.MOV.U32 R6, RZ, RZ, R5 ;  /* 0x000000ffff067224 */ /* 0x000fe200078e0005 */
[----:B------:R-:W-:-:S05]  /*01d0*/  LOP3.LUT R3, R0, 0xff, RZ, 0xc0, !PT ;  /* 0x000000ff00037812 */ /* 0x000fca00078ec0ff */
[----:B------:R-:W-:-:S05]  /*01e0*/  VIADD R7, R3, 0xffffffff ;  /* 0xffffffff03077836 */ /* 0x000fca0000000000 */
[----:B------:R-:W-:-:S13]  /*01f0*/  ISETP.GT.U32.AND P0, PT, R7, 0xfd, PT ;  /* 0x000000fd0700780c */ /* 0x000fda0003f04070 */
[----:B------:R-:W-:Y:S01]  /*0200*/  @!P0 IMAD.MOV.U32 R8, RZ, RZ, RZ ;  /* 0x000000ffff088224 */ /* 0x000fe200078e00ff */
[----:B------:R-:W-:Y:S06]  /*0210*/  @!P0 BRA `(.L_x_4) ;  /* 0x0000000000508947 */ /* 0x000fec0003800000 */
[----:B------:R-:W-:Y:S01]  /*0220*/  FSETP.GTU.FTZ.AND P0, PT, |R5|, +INF , PT ;  /* 0x7f8000000500780b */ /* 0x000fe20003f1c200 */
[----:B------:R-:W-:-:S12]  /*0230*/  IMAD.MOV.U32 R0, RZ, RZ, R5 ;  /* 0x000000ffff007224 */ /* 0x000fd800078e0005 */
[----:B------:R-:W-:Y:S05]  /*0240*/  @P0 BREAK.RELIABLE B2 ;  /* 0x0000000000020942 */ /* 0x000fea0003800100 */
[----:B------:R-:W-:Y:S05]  /*0250*/  @P0 BRA `(.L_x_5) ;  /* 0x0000000400400947 */ /* 0x000fea0003800000 */
[----:B------:R-:W-:-:S05]  /*0260*/  IMAD.MOV.U32 R5, RZ, RZ, 0x41100000 ;  /* 0x41100000ff057424 */ /* 0x000fca00078e00ff */
[----:B------:R-:W-:-:S13]  /*0270*/  LOP3.LUT P0, RZ, R6, 0x7fffffff, R5, 0xc8, !PT ;  /* 0x7fffffff06ff7812 */ /* 0x000fda000780c805 */
[----:B------:R-:W-:Y:S05]  /*0280*/  @!P0 BREAK.RELIABLE B2 ;  /* 0x0000000000028942 */ /* 0x000fea0003800100 */
[----:B------:R-:W-:Y:S05]  /*0290*/  @!P0 BRA `(.L_x_6) ;  /* 0x0000000400288947 */ /* 0x000fea0003800000 */
[----:B------:R-:W-:Y:S02]  /*02a0*/  FSETP.NEU.FTZ.AND P0, PT, |R0|, +INF , PT ;  /* 0x7f8000000000780b */ /* 0x000fe40003f1d200 */
[----:B------:R-:W-:-:S04]  /*02b0*/  LOP3.LUT P1, RZ, R5, 0x7fffffff, RZ, 0xc0, !PT ;  /* 0x7fffffff05ff7812 */ /* 0x000fc8000782c0ff */
[----:B------:R-:W-:-:S13]  /*02c0*/  PLOP3.LUT P0, PT, P0, P1, PT, 0x2f, 0xf2 ;  /* 0x0000000000f2781c */ /* 0x000fda0000702577 */
[----:B------:R-:W-:Y:S05]  /*02d0*/  @P0 BREAK.RELIABLE B2 ;  /* 0x0000000000020942 */ /* 0x000fea0003800100 */
[----:B------:R-:W-:Y:S05]  /*02e0*/  @P0 BRA `(.L_x_7) ;  /* 0x00000004000c0947 */ /* 0x000fea0003800000 */
[----:B------:R-:W-:-:S13]  /*02f0*/  LOP3.LUT P0, RZ, R6, 0x7fffffff, RZ, 0xc0, !PT ;  /* 0x7fffffff06ff7812 */ /* 0x000fda000780c0ff */
[----:B------:R-:W-:Y:S05]  /*0300*/  @!P0 BREAK.RELIABLE B2 ;  /* 0x0000000000028942 */ /* 0x000fea0003800100 */
[----:B------:R-:W-:Y:S05]  /*0310*/  @!P0 BRA `(.L_x_8) ;  /* 0x0000000000f48947 */ /* 0x000fea0003800000 */
[----:B------:R-:W-:Y:S01]  /*0320*/  ISETP.GE.AND P0, PT, R7, RZ, PT ;  /* 0x000000ff0700720c */ /* 0x000fe20003f06270 */
[----:B------:R-:W-:-:S12]  /*0330*/  IMAD.MOV.U32 R8, RZ, RZ, RZ ;  /* 0x000000ffff087224 */ /* 0x000fd800078e00ff */
[----:B------:R-:W-:Y:S01]  /*0340*/  @!P0 FFMA R6, R0, 1.84467440737095516160e+19, RZ ;  /* 0x5f80000000068823 */ /* 0x000fe200000000ff */
[----:B------:R-:W-:-:S07]  /*0350*/  @!P0 VIADD R8, R8, 0x40 ;  /* 0x0000004008088836 */ /* 0x000fce0000000000 */
.L_x_4:
[----:B------:R-:W-:Y:S05]  /*0360*/  BSYNC.RELIABLE B2 ;  /* 0x0000000000027941 */ /* 0x000fea0003800100 */
.L_x_3:
[----:B------:R-:W-:Y:S01]  /*0370*/  LEA R5, R3, 0xc0800000, 0x17 ;  /* 0xc080000003057811 */ /* 0x000fe200078eb8ff */
[----:B------:R-:W-:Y:S01]  /*0380*/  UMOV UR4, 0x41100000 ;  /* 0x4110000000047882 */ /* 0x000fe20000000000 */
[----:B------:R-:W-:Y:S01]  /*0390*/  IADD3 R3, PT, PT, R8, 0x82, -R3 ;  /* 0x0000008208037810 */ /* 0x000fe20007ffe803 */
[----:B------:R-:W-:Y:S01]  /*03a0*/  UIADD3 UR4, UPT, UPT, UR4, -0x1800000, URZ ;  /* 0xfe80000004047890 */ /* 0x000fe2000fffe0ff */
[----:B------:R-:W-:Y:S01]  /*03b0*/  BSSY.RECONVERGENT B2, `(.L_x_9) ;  /* 0x0000032000027945 */ /* 0x000fe20003800200 */
[----:B------:R-:W-:-:S04]  /*03c0*/  IMAD.IADD R5, R6, 0x1, -R5 ;  /* 0x0000000106057824 */ /* 0x000fc800078e0a05 */
[----:B------:R-:W0:Y:S01]  /*03d0*/  MUFU.RCP R0, R5 ;  /* 0x0000000500007308 */ /* 0x000e220000001000 */
[----:B------:R-:W-:-:S04]  /*03e0*/  FADD.FTZ R7, -R5, -RZ ;  /* 0x800000ff05077221 */ /* 0x000fc80000010100 */
[----:B0-----:R-:W-:-:S04]  /*03f0*/  FFMA R9, R0, R7, 1 ;  /* 0x3f80000000097423 */ /* 0x001fc80000000007 */
[----:B------:R-:W-:-:S04]  /*0400*/  FFMA R0, R0, R9, R0 ;  /* 0x0000000900007223 */ /* 0x000fc80000000000 */
[----:B------:R-:W-:-:S04]  /*0410*/  FFMA R6, R0, UR4, RZ ;  /* 0x0000000400067c23 */ /* 0x000fc800080000ff */
[----:B------:R-:W-:-:S04]  /*0420*/  FFMA R9, R7, R6, UR4 ;  /* 0x0000000407097e23 */ /* 0x000fc80008000006 */
[----:B------:R-:W-:-:S04]  /*0430*/  FFMA R9, R0, R9, R6 ;  /* 0x0000000900097223 */ /* 0x000fc80000000006 */
[----:B------:R-:W-:-:S04]  /*0440*/  FFMA R10, R7, R9, UR4 ;  /* 0x00000004070a7e23 */ /* 0x000fc80008000009 */
[----:B------:R-:W-:-:S05]  /*0450*/  FFMA R6, R0, R10, R9 ;  /* 0x0000000a00067223 */ /* 0x000fca0000000009 */
[----:B------:R-:W-:-:S04]  /*0460*/  SHF.R.U32.HI R5, RZ, 0x17, R6 ;  /* 0x00000017ff057819 */ /* 0x000fc80000011606 */
[----:B------:R-:W-:-:S05]  /*0470*/  LOP3.LUT R5, R5, 0xff, RZ, 0xc0, !PT ;  /* 0x000000ff05057812 */ /* 0x000fca00078ec0ff */
[----:B------:R-:W-:-:S04]  /*0480*/  IMAD.IADD R7, R5, 0x1, R3 ;  /* 0x0000000105077824 */ /* 0x000fc800078e0203 */
[----:B------:R-:W-:-:S05]  /*0490*/  VIADD R5, R7, 0xffffffff ;  /* 0xffffffff07057836 */ /* 0x000fca0000000000 */
[----:B------:R-:W-:-:S13]  /*04a0*/  ISETP.GE.U32.AND P0, PT, R5, 0xfe, PT ;  /* 0x000000fe0500780c */ /* 0x000fda0003f06070 */
[----:B------:R-:W-:Y:S05]  /*04b0*/  @!P0 BRA `(.L_x_10) ;  /* 0x0000000000808947 */ /* 0x000fea0003800000 */
[----:B------:R-:W-:-:S13]  /*04c0*/  ISETP.GT.AND P0, PT, R7, 0xfe, PT ;  /* 0x000000fe0700780c */ /* 0x000fda0003f04270 */
[----:B------:R-:W-:Y:S05]  /*04d0*/  @P0 BRA `(.L_x_11) ;  /* 0x00000000006c0947 */ /* 0x000fea0003800000 */
[----:B------:R-:W-:-:S13]  /*04e0*/  ISETP.GE.AND P0, PT, R7, 0x1, PT ;  /* 0x000000010700780c */ /* 0x000fda0003f06270 */
[----:B------:R-:W-:Y:S05]  /*04f0*/  @P0 BRA `(.L_x_12) ;  /* 0x0000000000740947 */ /* 0x000fea0003800000 */
[----:B------:R-:W-:Y:S02]  /*0500*/  ISETP.GE.AND P0, PT, R7, -0x18, PT ;  /* 0xffffffe80700780c */ /* 0x000fe40003f06270 */
[----:B------:R-:W-:-:S11]  /*0510*/  LOP3.LUT R6, R6, 0x80000000, RZ, 0xc0, !PT ;  /* 0x8000000006067812 */ /* 0x000fd600078ec0ff */
[----:B------:R-:W-:Y:S05]  /*0520*/  @!P0 BRA `(.L_x_12) ;  /* 0x0000000000688947 */ /* 0x000fea0003800000 */
[CC--:B------:R-:W-:Y:S01]  /*0530*/  FFMA.RZ R3, R0.reuse, R10.reuse, R9 ;  /* 0x0000000a00037223 */ /* 0x0c0fe2000000c009 */
[C---:B------:R-:W-:Y:S01]  /*0540*/  VIADD R8, R7.reuse, 0x20 ;  /* 0x0000002007087836 */ /* 0x040fe20000000000 */
[C---:B------:R-:W-:Y:S02]  /*0550*/  ISETP.NE.AND P2, PT, R7.reuse, RZ, PT ;  /* 0x000000ff0700720c */ /* 0x040fe40003f45270 */
[----:B------:R-:W-:Y:S01]  /*0560*/  ISETP.NE.AND P1, PT, R7, RZ, PT ;  /* 0x000000ff0700720c */ /* 0x000fe20003f25270 */
[----:B------:R-:W-:Y:S01]  /*0570*/  IMAD.MOV R7, RZ, RZ, -R7 ;  /* 0x000000ffff077224 */ /* 0x000fe200078e0a07 */
[----:B------:R-:W-:Y:S01]  /*0580*/  LOP3.LUT R5, R3, 0x7fffff, RZ, 0xc0, !PT ;  /* 0x007fffff03057812 */ /* 0x000fe200078ec0ff */
[CCC-:B------:R-:W-:Y:S01]  /*0590*/  FFMA.RP R3, R0.reuse, R10.reuse, R9.reuse ;  /* 0x0000000a00037223 */ /* 0x1c0fe20000008009 */
[----:B------:R-:W-:Y:S02]  /*05a0*/  FFMA.RM R0, R0, R10, R9 ;  /* 0x0000000a00007223 */ /* 0x000fe40000004009 */
[----:B------:R-:W-:-:S03]  /*05b0*/  LOP3.LUT R5, R5, 0x800000, RZ, 0xfc, !PT ;  /* 0x0080000005057812 */ /* 0x000fc600078efcff */
[----:B------:R-:W-:Y:S02]  /*05c0*/  FSETP.NEU.FTZ.AND P0, PT, R3, R0, PT ;  /* 0x000000000300720b */ /* 0x000fe40003f1d000 */
[----:B------:R-:W-:Y:S02]  /*05d0*/  SHF.L.U32 R8, R5, R8, RZ ;  /* 0x0000000805087219 */ /* 0x000fe400000006ff */
[----:B------:R-:W-:Y:S02]  /*05e0*/  SEL R0, R7, RZ, P2 ;  /* 0x000000ff07007207 */ /* 0x000fe40001000000 */
[----:B------:R-:W-:Y:S02]  /*05f0*/  ISETP.NE.AND P1, PT, R8, RZ, P1 ;  /* 0x000000ff0800720c */ /* 0x000fe40000f25270 */
[----:B------:R-:W-:Y:S02]  /*0600*/  SHF.R.U32.HI R0, RZ, R0, R5 ;  /* 0x00000000ff007219 */ /* 0x000fe40000011605 */
[----:B------:R-:W-:-:S02]  /*0610*/  PLOP3.LUT P0, PT, P0, P1, PT, 0xf8, 0x8f ;  /* 0x00000000008f781c */ /* 0x000fc40000703f70 */
[----:B------:R-:W-:Y:S02]  /*0620*/  SHF.R.U32.HI R8, RZ, 0x1, R0 ;  /* 0x00000001ff087819 */ /* 0x000fe40000011600 */
[----:B------:R-:W-:-:S04]  /*0630*/  SEL R3, RZ, 0x1, !P0 ;  /* 0x00000001ff037807 */ /* 0x000fc80004000000 */
[----:B------:R-:W-:-:S04]  /*0640*/  LOP3.LUT R3, R3, 0x1, R8, 0xf8, !PT ;  /* 0x0000000103037812 */ /* 0x000fc800078ef808 */
[----:B------:R-:W-:-:S05]  /*0650*/  LOP3.LUT R3, R3, R0, RZ, 0xc0, !PT ;  /* 0x0000000003037212 */ /* 0x000fca00078ec0ff */
[----:B------:R-:W-:-:S05]  /*0660*/  IMAD.IADD R3, R8, 0x1, R3 ;  /* 0x0000000108037824 */ /* 0x000fca00078e0203 */
[----:B------:R-:W-:Y:S01]  /*0670*/  LOP3.LUT R6, R3, R6, RZ, 0xfc, !PT ;  /* 0x0000000603067212 */ /* 0x000fe200078efcff */
[----:B------:R-:W-:Y:S06]  /*0680*/  BRA `(.L_x_12) ;  /* 0x0000000000107947 */ /* 0x000fec0003800000 */
.L_x_11:
[----:B------:R-:W-:-:S04]  /*0690*/  LOP3.LUT R6, R6, 0x80000000, RZ, 0xc0, !PT ;  /* 0x8000000006067812 */ /* 0x000fc800078ec0ff */
[----:B------:R-:W-:Y:S01]  /*06a0*/  LOP3.LUT R6, R6, 0x7f800000, RZ, 0xfc, !PT ;  /* 0x7f80000006067812 */ /* 0x000fe200078efcff */
[----:B------:R-:W-:Y:S06]  /*06b0*/  BRA `(.L_x_12) ;  /* 0x0000000000047947 */ /* 0x000fec0003800000 */
.L_x_10:
[----:B------:R-:W-:-:S07]  /*06c0*/  IMAD R6, R3, 0x800000, R6 ;  /* 0x0080000003067824 */ /* 0x000fce00078e0206 */
.L_x_12:
[----:B------:R-:W-:Y:S05]  /*06d0*/  BSYNC.RECONVERGENT B2 ;  /* 0x0000000000027941 */ /* 0x000fea0003800200 */
.L_x_9:
[----:B------:R-:W-:Y:S05]  /*06e0*/  BRA `(.L_x_13) ;  /* 0x0000000000207947 */ /* 0x000fea0003800000 */
.L_x_8:
[----:B------:R-:W-:-:S04]  /*06f0*/  LOP3.LUT R6, R6, 0x80000000, R5, 0x48, !PT ;  /* 0x8000000006067812 */ /* 0x000fc800078e4805 */
[----:B------:R-:W-:Y:S01]  /*0700*/  LOP3.LUT R6, R6, 0x7f800000, RZ, 0xfc, !PT ;  /* 0x7f80000006067812 */ /* 0x000fe200078efcff */
[----:B------:R-:W-:Y:S06]  /*0710*/  BRA `(.L_x_13) ;  /* 0x0000000000147947 */ /* 0x000fec0003800000 */
.L_x_7:
[----:B------:R-:W-:Y:S01]  /*0720*/  LOP3.LUT R6, R6, 0x80000000, R5, 0x48, !PT ;  /* 0x8000000006067812 */ /* 0x000fe200078e4805 */
[----:B------:R-:W-:Y:S06]  /*0730*/  BRA `(.L_x_13) ;  /* 0x00000000000c7947 */ /* 0x000fec0003800000 */
.L_x_6:
[----:B------:R-:W0:Y:S01]  /*0740*/  MUFU.RSQ R6, -QNAN ;  /* 0xffc0000000067908 */ /* 0x000e220000001400 */
[----:B------:R-:W-:Y:S05]  /*0750*/  BRA `(.L_x_13) ;  /* 0x0000000000047947 */ /* 0x000fea0003800000 */
.L_x_5:
[----:B------:R-:W-:-:S07]  /*0760*/  FADD.FTZ R6, R0, 9 ;  /* 0x4110000000067421 */ /* 0x000fce0000010000 */
.L_x_13:
[----:B------:R-:W-:Y:S05]  /*0770*/  BSYNC.RECONVERGENT B0 ;  /* 0x0000000000007941 */ /* 0x000fea0003800200 */
.L_x_2:
[----:B------:R-:W-:-:S04]  /*0780*/  IMAD.MOV.U32 R5, RZ, RZ, 0x0 ;  /* 0x00000000ff057424 */ /* 0x000fc800078e00ff */
[----:B0-----:R-:W-:Y:S05]  /*0790*/  RET.REL.NODEC R4 `(_Z9initDeltaPKfPf) ;  /* 0xfffffff804187950 */ /* 0x001fea0003c3ffff */
.L_x_14:
[----:B------:R-:W-:-:S00]  /*07a0*/  BRA `(.L_x_14) ;  /* 0xfffffffc00fc7947 */ /* 0x000fc0000383ffff */
[----:B------:R-:W-:-:S00]  /*07b0*/  NOP ;  /* 0x0000000000007918 */ /* 0x000fc00000000000 */
        /* <DEDUP_REMOVED lines=12> */
.L_x_15:


//--------------------- .nv.shared.reserved.0     --------------------------
	.section	.nv.shared.reserved.0,"aw",@nobits
	.weak		__nv_reservedSMEM_offset_0_alias
	.size		__nv_reservedSMEM_offset_0_alias, 0, 64
	.other		__nv_reservedSMEM_offset_0_alias,@"STO_CUDA_RESERVED_SHARED STV_DEFAULT"
__nv_reservedSMEM_offset_0_alias:
	.zero		0
	.zero		64


//--------------------- .nv.constant0._Z9initDeltaPKfPf --------------------------
	.section	.nv.constant0._Z9initDeltaPKfPf,"a",@progbits
	.sectionflags	@""
	.align	4
.nv.constant0._Z9initDeltaPKfPf:
	.zero		912


//--------------------- SYMBOLS --------------------------

	.type		.nv.reservedSmem.offset0,@object
	.size		.nv.reservedSmem.offset0,0x4
